//
// Generated by NVIDIA NVVM Compiler
//
// Compiler Build ID: CL-36424714
// Cuda compilation tools, release 13.0, V13.0.88
// Based on NVVM 20.0.0
//

.version 9.0
.target sm_100
.address_size 64

	// .globl	_Z4noopv
.extern .func  (.param .b32 func_retval0) vprintf
(
	.param .b64 vprintf_param_0,
	.param .b64 vprintf_param_1
)
;
.global .align 1 .b8 $str[8] = {105, 100, 120, 32, 37, 100, 10};

.visible .entry _Z4noopv()
{


	ret;

}
	// .globl	_Z6no_divPii
.visible .entry _Z6no_divPii(
	.param .u64 .ptr .align 1 _Z6no_divPii_param_0,
	.param .u32 _Z6no_divPii_param_1
)
{
	.local .align 8 .b8 	__local_depot1[8];
	.reg .b64 	%SP;
	.reg .b64 	%SPL;
	.reg .pred 	%p<2>;
	.reg .b32 	%r<10>;
	.reg .b64 	%rd<9>;

	mov.u64 	%SPL, __local_depot1;
	cvta.local.u64 	%SP, %SPL;
	ld.param.u64 	%rd1, [_Z6no_divPii_param_0];
	ld.param.u32 	%r2, [_Z6no_divPii_param_1];
	add.u64 	%rd2, %SP, 0;
	add.u64 	%rd3, %SPL, 0;
	mov.u32 	%r3, %tid.x;
	mov.u32 	%r4, %ctaid.x;
	mov.u32 	%r5, %ntid.x;
	mad.lo.s32 	%r1, %r4, %r5, %r3;
	st.local.u32 	[%rd3], %r1;
	mov.u64 	%rd4, $str;
	cvta.global.u64 	%rd5, %rd4;
	{ // callseq 0, 0
	.param .b64 param0;
	st.param.b64 	[param0], %rd5;
	.param .b64 param1;
	st.param.b64 	[param1], %rd2;
	.param .b32 retval0;
	call.uni (retval0), 
	vprintf, 
	(
	param0, 
	param1
	);
	ld.param.b32 	%r6, [retval0];
	} // callseq 0
	setp.ge.s32 	%p1, %r1, %r2;
	@%p1 bra 	$L__BB1_2;
	cvta.to.global.u64 	%rd6, %rd1;
	mul.wide.s32 	%rd7, %r1, 4;
	add.s64 	%rd8, %rd6, %rd7;
	ld.global.u32 	%r8, [%rd8];
	shl.b32 	%r9, %r8, 1;
	st.global.u32 	[%rd8], %r9;
$L__BB1_2:
	ret;

}
	// .globl	_Z7divergePii
.visible .entry _Z7divergePii(
	.param .u64 .ptr .align 1 _Z7divergePii_param_0,
	.param .u32 _Z7divergePii_param_1
)
{
	.reg .pred 	%p<4>;
	.reg .b32 	%r<11>;
	.reg .b64 	%rd<7>;

	ld.param.u64 	%rd2, [_Z7divergePii_param_0];
	ld.param.u32 	%r2, [_Z7divergePii_param_1];
	cvta.to.global.u64 	%rd1, %rd2;
	mov.u32 	%r3, %tid.x;
	mov.u32 	%r4, %ctaid.x;
	mov.u32 	%r5, %ntid.x;
	mad.lo.s32 	%r1, %r4, %r5, %r3;
	setp.ge.s32 	%p1, %r1, %r2;
	@%p1 bra 	$L__BB2_4;
	and.b32  	%r6, %r1, 1;
	setp.eq.b32 	%p2, %r6, 1;
	not.pred 	%p3, %p2;
	@%p3 bra 	$L__BB2_3;
	mul.wide.s32 	%rd3, %r1, 4;
	add.s64 	%rd4, %rd1, %rd3;
	ld.global.u32 	%r7, [%rd4];
	mul.lo.s32 	%r8, %r7, 3;
	st.global.u32 	[%rd4], %r8;
	bra.uni 	$L__BB2_4;
$L__BB2_3:
	mul.wide.s32 	%rd5, %r1, 4;
	add.s64 	%rd6, %rd1, %rd5;
	ld.global.u32 	%r9, [%rd6];
	shl.b32 	%r10, %r9, 1;
	st.global.u32 	[%rd6], %r10;
$L__BB2_4:
	ret;

}
	// .globl	_Z11aligned_divPii
.visible .entry _Z11aligned_divPii(
	.param .u64 .ptr .align 1 _Z11aligned_divPii_param_0,
	.param .u32 _Z11aligned_divPii_param_1
)
{
	.reg .pred 	%p<4>;
	.reg .b32 	%r<15>;
	.reg .b64 	%rd<7>;

	ld.param.u64 	%rd2, [_Z11aligned_divPii_param_0];
	ld.param.u32 	%r2, [_Z11aligned_divPii_param_1];
	cvta.to.global.u64 	%rd1, %rd2;
	mov.u32 	%r3, %tid.x;
	mov.u32 	%r4, %ctaid.x;
	mov.u32 	%r5, %ntid.x;
	mad.lo.s32 	%r1, %r4, %r5, %r3;
	setp.ge.s32 	%p1, %r1, %r2;
	@%p1 bra 	$L__BB3_4;
	shr.s32 	%r6, %r1, 31;
	shr.u32 	%r7, %r6, 27;
	add.s32 	%r8, %r1, %r7;
	shr.u32 	%r9, %r8, 5;
	and.b32  	%r10, %r9, 1;
	setp.eq.b32 	%p2, %r10, 1;
	not.pred 	%p3, %p2;
	@%p3 bra 	$L__BB3_3;
	mul.wide.s32 	%rd3, %r1, 4;
	add.s64 	%rd4, %rd1, %rd3;
	ld.global.u32 	%r11, [%rd4];
	mul.lo.s32 	%r12, %r11, 3;
	st.global.u32 	[%rd4], %r12;
	bra.uni 	$L__BB3_4;
$L__BB3_3:
	mul.wide.s32 	%rd5, %r1, 4;
	add.s64 	%rd6, %rd1, %rd5;
	ld.global.u32 	%r13, [%rd6];
	shl.b32 	%r14, %r13, 1;
	st.global.u32 	[%rd6], %r14;
$L__BB3_4:
	ret;

}


// ===== COMPILED SASS (sm_100) =====

	.target	sm_100

	.elftype	@"ET_EXEC"


//--------------------- .note.nv.tkinfo           --------------------------
	.section	.note.nv.tkinfo,"",@"SHT_NOTE"
	.sectionflags	@"SHF_NOTE_NV_TKINFO"
	.tkinfo
        /*0018*/ 	.word	0x00000002
        /*0030*/ 	.string	""
        /*0030*/ 	.string	"ptxas"
        /*0030*/ 	.string	"Cuda compilation tools, release 13.0, V13.0.88"
        /*0030*/ 	.string	"Build cuda_13.0.r13.0/compiler.36424714_0"
        /*0030*/ 	.string	"-arch sm_100 -m 64 "



//--------------------- .note.nv.cuinfo           --------------------------
	.section	.note.nv.cuinfo,"",@"SHT_NOTE"
	.sectionflags	@"SHF_NOTE_NV_CUINFO"
        /*0018*/ 	.short	0x0002
        /*001a*/ 	.short	0x0064
        /*001c*/ 	.short	0x0082
	.zero		2


//--------------------- .nv.info                  --------------------------
	.section	.nv.info,"",@"SHT_CUDA_INFO"
	.align	4


	//----- nvinfo : EIATTR_REGCOUNT
	.align		4
        /*0000*/ 	.byte	0x04, 0x2f
        /*0002*/ 	.short	(.L_2 - .L_1)
	.align		4
.L_1:
        /*0004*/ 	.word	index@(_Z4noopv)
        /*0008*/ 	.word	0x00000004


	//----- nvinfo : EIATTR_FRAME_SIZE
	.align		4
.L_2:
        /*000c*/ 	.byte	0x04, 0x11
        /*000e*/ 	.short	(.L_4 - .L_3)
	.align		4
.L_3:
        /*0010*/ 	.word	index@(_Z4noopv)
        /*0014*/ 	.word	0x00000000


	//----- nvinfo : EIATTR_REGCOUNT
	.align		4
.L_4:
        /*0018*/ 	.byte	0x04, 0x2f
        /*001a*/ 	.short	(.L_6 - .L_5)
	.align		4
.L_5:
        /*001c*/ 	.word	index@(_Z6no_divPii)
        /*0020*/ 	.word	0x00000018


	//----- nvinfo : EIATTR_FRAME_SIZE
	.align		4
.L_6:
        /*0024*/ 	.byte	0x04, 0x11
        /*0026*/ 	.short	(.L_8 - .L_7)
	.align		4
.L_7:
        /*0028*/ 	.word	index@(_Z6no_divPii)
        /*002c*/ 	.word	0x00000008


	//----- nvinfo : EIATTR_REGCOUNT
	.align		4
.L_8:
        /*0030*/ 	.byte	0x04, 0x2f
        /*0032*/ 	.short	(.L_10 - .L_9)
	.align		4
.L_9:
        /*0034*/ 	.word	index@(_Z7divergePii)
        /*0038*/ 	.word	0x00000008


	//----- nvinfo : EIATTR_FRAME_SIZE
	.align		4
.L_10:
        /*003c*/ 	.byte	0x04, 0x11
        /*003e*/ 	.short	(.L_12 - .L_11)
	.align		4
.L_11:
        /*0040*/ 	.word	index@(_Z7divergePii)
        /*0044*/ 	.word	0x00000000


	//----- nvinfo : EIATTR_REGCOUNT
	.align		4
.L_12:
        /*0048*/ 	.byte	0x04, 0x2f
        /*004a*/ 	.short	(.L_14 - .L_13)
	.align		4
.L_13:
        /*004c*/ 	.word	index@(_Z11aligned_divPii)
        /*0050*/ 	.word	0x00000008


	//----- nvinfo : EIATTR_FRAME_SIZE
	.align		4
.L_14:
        /*0054*/ 	.byte	0x04, 0x11
        /*0056*/ 	.short	(.L_16 - .L_15)
	.align		4
.L_15:
        /*0058*/ 	.word	index@(_Z11aligned_divPii)
        /*005c*/ 	.word	0x00000000


	//----- nvinfo : EIATTR_MIN_STACK_SIZE
	.align		4
.L_16:
        /*0060*/ 	.byte	0x04, 0x12
        /*0062*/ 	.short	(.L_18 - .L_17)
	.align		4
.L_17:
        /*0064*/ 	.word	index@(_Z11aligned_divPii)
        /*0068*/ 	.word	0x00000000


	//----- nvinfo : EIATTR_MIN_STACK_SIZE
	.align		4
.L_18:
        /*006c*/ 	.byte	0x04, 0x12
        /*006e*/ 	.short	(.L_20 - .L_19)
	.align		4
.L_19:
        /*0070*/ 	.word	index@(_Z7divergePii)
        /*0074*/ 	.word	0x00000000


	//----- nvinfo : EIATTR_MIN_STACK_SIZE
	.align		4
.L_20:
        /*0078*/ 	.byte	0x04, 0x12
        /*007a*/ 	.short	(.L_22 - .L_21)
	.align		4
.L_21:
        /*007c*/ 	.word	index@(_Z6no_divPii)
        /*0080*/ 	.word	0x00000008


	//----- nvinfo : EIATTR_MIN_STACK_SIZE
	.align		4
.L_22:
        /*0084*/ 	.byte	0x04, 0x12
        /*0086*/ 	.short	(.L_24 - .L_23)
	.align		4
.L_23:
        /*0088*/ 	.word	index@(_Z4noopv)
        /*008c*/ 	.word	0x00000000
.L_24:


//--------------------- .nv.compat                --------------------------
	.section	.nv.compat,"",@"SHT_CUDA_COMPAT_INFO"
	.align	4
        /*0000*/ 	.byte	0x02, 0x09, 0x00, 0x00, 0x02, 0x02, 0x01, 0x00, 0x02, 0x05, 0x05, 0x00, 0x03, 0x07, 0x01, 0x01
        /*0010*/ 	.byte	0x02, 0x03, 0x00, 0x00, 0x02, 0x06, 0x01, 0x00, 0x04, 0x0b, 0x08, 0x00, 0x09, 0x00, 0x00, 0x00
        /*0020*/ 	.byte	0x00, 0x00, 0x00, 0x00


//--------------------- .nv.info._Z11aligned_divPii --------------------------
	.section	.nv.info._Z11aligned_divPii,"",@"SHT_CUDA_INFO"
	.sectionflags	@""
	.align	4


	//----- nvinfo : EIATTR_CUDA_API_VERSION
	.align		4
        /*0000*/ 	.byte	0x04, 0x37
        /*0002*/ 	.short	(.L_26 - .L_25)
.L_25:
        /*0004*/ 	.word	0x00000082


	//----- nvinfo : EIATTR_KPARAM_INFO
	.align		4
.L_26:
        /*0008*/ 	.byte	0x04, 0x17
        /*000a*/ 	.short	(.L_28 - .L_27)
.L_27:
        /*000c*/ 	.word	0x00000000
        /*0010*/ 	.short	0x0001
        /*0012*/ 	.short	0x0008
        /*0014*/ 	.byte	0x00, 0xf0, 0x11, 0x00


	//----- nvinfo : EIATTR_KPARAM_INFO
	.align		4
.L_28:
        /*0018*/ 	.byte	0x04, 0x17
        /*001a*/ 	.short	(.L_30 - .L_29)
.L_29:
        /*001c*/ 	.word	0x00000000
        /*0020*/ 	.short	0x0000
        /*0022*/ 	.short	0x0000
        /*0024*/ 	.byte	0x00, 0xf5, 0x21, 0x00


	//----- nvinfo : EIATTR_SPARSE_MMA_MASK
	.align		4
.L_30:
        /*0028*/ 	.byte	0x03, 0x50
        /*002a*/ 	.short	0x0000


	//----- nvinfo : EIATTR_MAXREG_COUNT
	.align		4
        /*002c*/ 	.byte	0x03, 0x1b
        /*002e*/ 	.short	0x00ff


	//----- nvinfo : EIATTR_MERCURY_ISA_VERSION
	.align		4
        /*0030*/ 	.byte	0x03, 0x5f
        /*0032*/ 	.short	0x0101


	//----- nvinfo : EIATTR_VRC_CTA_INIT_COUNT
	.align		4
        /*0034*/ 	.byte	0x02, 0x4a
	.zero		1
	.zero		1


	//----- nvinfo : EIATTR_EXIT_INSTR_OFFSETS
	.align		4
        /*0038*/ 	.byte	0x04, 0x1c
        /*003a*/ 	.short	(.L_32 - .L_31)


	//   ....[0]....
.L_31:
        /*003c*/ 	.word	0x00000070


	//   ....[1]....
        /*0040*/ 	.word	0x00000140


	//   ....[2]....
        /*0044*/ 	.word	0x000001a0


	//----- nvinfo : EIATTR_CRS_STACK_SIZE
	.align		4
.L_32:
        /*0048*/ 	.byte	0x04, 0x1e
        /*004a*/ 	.short	(.L_34 - .L_33)
.L_33:
        /*004c*/ 	.word	0x00000000


	//----- nvinfo : EIATTR_CBANK_PARAM_SIZE
	.align		4
.L_34:
        /*0050*/ 	.byte	0x03, 0x19
        /*0052*/ 	.short	0x000c


	//----- nvinfo : EIATTR_PARAM_CBANK
	.align		4
        /*0054*/ 	.byte	0x04, 0x0a
        /*0056*/ 	.short	(.L_36 - .L_35)
	.align		4
.L_35:
        /*0058*/ 	.word	index@(.nv.constant0._Z11aligned_divPii)
        /*005c*/ 	.short	0x0380
        /*005e*/ 	.short	0x000c


	//----- nvinfo : EIATTR_SW_WAR
	.align		4
.L_36:
        /*0060*/ 	.byte	0x04, 0x36
        /*0062*/ 	.short	(.L_38 - .L_37)
.L_37:
        /*0064*/ 	.word	0x00000008
.L_38:


//--------------------- .nv.info._Z7divergePii    --------------------------
	.section	.nv.info._Z7divergePii,"",@"SHT_CUDA_INFO"
	.sectionflags	@""
	.align	4


	//----- nvinfo : EIATTR_CUDA_API_VERSION
	.align		4
        /*0000*/ 	.byte	0x04, 0x37
        /*0002*/ 	.short	(.L_40 - .L_39)
.L_39:
        /*0004*/ 	.word	0x00000082


	//----- nvinfo : EIATTR_KPARAM_INFO
	.align		4
.L_40:
        /*0008*/ 	.byte	0x04, 0x17
        /*000a*/ 	.short	(.L_42 - .L_41)
.L_41:
        /*000c*/ 	.word	0x00000000
        /*0010*/ 	.short	0x0001
        /*0012*/ 	.short	0x0008
        /*0014*/ 	.byte	0x00, 0xf0, 0x11, 0x00


	//----- nvinfo : EIATTR_KPARAM_INFO
	.align		4
.L_42:
        /*0018*/ 	.byte	0x04, 0x17
        /*001a*/ 	.short	(.L_44 - .L_43)
.L_43:
        /*001c*/ 	.word	0x00000000
        /*0020*/ 	.short	0x0000
        /*0022*/ 	.short	0x0000
        /*0024*/ 	.byte	0x00, 0xf5, 0x21, 0x00


	//----- nvinfo : EIATTR_SPARSE_MMA_MASK
	.align		4
.L_44:
        /*0028*/ 	.byte	0x03, 0x50
        /*002a*/ 	.short	0x0000


	//----- nvinfo : EIATTR_MAXREG_COUNT
	.align		4
        /*002c*/ 	.byte	0x03, 0x1b
        /*002e*/ 	.short	0x00ff


	//----- nvinfo : EIATTR_MERCURY_ISA_VERSION
	.align		4
        /*0030*/ 	.byte	0x03, 0x5f
        /*0032*/ 	.short	0x0101


	//----- nvinfo : EIATTR_VRC_CTA_INIT_COUNT
	.align		4
        /*0034*/ 	.byte	0x02, 0x4a
	.zero		1
	.zero		1


	//----- nvinfo : EIATTR_EXIT_INSTR_OFFSETS
	.align		4
        /*0038*/ 	.byte	0x04, 0x1c
        /*003a*/ 	.short	(.L_46 - .L_45)


	//   ....[0]....
.L_45:
        /*003c*/ 	.word	0x00000070


	//   ....[1]....
        /*0040*/ 	.word	0x00000110


	//   ....[2]....
        /*0044*/ 	.word	0x00000170


	//----- nvinfo : EIATTR_CRS_STACK_SIZE
	.align		4
.L_46:
        /*0048*/ 	.byte	0x04, 0x1e
        /*004a*/ 	.short	(.L_48 - .L_47)
.L_47:
        /*004c*/ 	.word	0x00000000


	//----- nvinfo : EIATTR_CBANK_PARAM_SIZE
	.align		4
.L_48:
        /*0050*/ 	.byte	0x03, 0x19
        /*0052*/ 	.short	0x000c


	//----- nvinfo : EIATTR_PARAM_CBANK
	.align		4
        /*0054*/ 	.byte	0x04, 0x0a
        /*0056*/ 	.short	(.L_50 - .L_49)
	.align		4
.L_49:
        /*0058*/ 	.word	index@(.nv.constant0._Z7divergePii)
        /*005c*/ 	.short	0x0380
        /*005e*/ 	.short	0x000c


	//----- nvinfo : EIATTR_SW_WAR
	.align		4
.L_50:
        /*0060*/ 	.byte	0x04, 0x36
        /*0062*/ 	.short	(.L_52 - .L_51)
.L_51:
        /*0064*/ 	.word	0x00000008
.L_52:


//--------------------- .nv.info._Z6no_divPii     --------------------------
	.section	.nv.info._Z6no_divPii,"",@"SHT_CUDA_INFO"
	.sectionflags	@""
	.align	4


	//----- nvinfo : EIATTR_CUDA_API_VERSION
	.align		4
        /*0000*/ 	.byte	0x04, 0x37
        /*0002*/ 	.short	(.L_54 - .L_53)
.L_53:
        /*0004*/ 	.word	0x00000082


	//----- nvinfo : EIATTR_KPARAM_INFO
	.align		4
.L_54:
        /*0008*/ 	.byte	0x04, 0x17
        /*000a*/ 	.short	(.L_56 - .L_55)
.L_55:
        /*000c*/ 	.word	0x00000000
        /*0010*/ 	.short	0x0001
        /*0012*/ 	.short	0x0008
        /*0014*/ 	.byte	0x00, 0xf0, 0x11, 0x00


	//----- nvinfo : EIATTR_KPARAM_INFO
	.align		4
.L_56:
        /*0018*/ 	.byte	0x04, 0x17
        /*001a*/ 	.short	(.L_58 - .L_57)
.L_57:
        /*001c*/ 	.word	0x00000000
        /*0020*/ 	.short	0x0000
        /*0022*/ 	.short	0x0000
        /*0024*/ 	.byte	0x00, 0xf5, 0x21, 0x00


	//----- nvinfo : EIATTR_SPARSE_MMA_MASK
	.align		4
.L_58:
        /*0028*/ 	.byte	0x03, 0x50
        /*002a*/ 	.short	0x0000


	//----- nvinfo : EIATTR_MAXREG_COUNT
	.align		4
        /*002c*/ 	.byte	0x03, 0x1b
        /*002e*/ 	.short	0x00ff


	//----- nvinfo : EIATTR_EXTERNS
	.align		4
        /*0030*/ 	.byte	0x04, 0x0f
        /*0032*/ 	.short	(.L_60 - .L_59)


	//   ....[0]....
	.align		4
.L_59:
        /*0034*/ 	.word	index@(vprintf)


	//----- nvinfo : EIATTR_MERCURY_ISA_VERSION
	.align		4
.L_60:
        /*0038*/ 	.byte	0x03, 0x5f
        /*003a*/ 	.short	0x0101


	//----- nvinfo : EIATTR_VRC_CTA_INIT_COUNT
	.align		4
        /*003c*/ 	.byte	0x02, 0x4a
	.zero		1
	.zero		1


	//----- nvinfo : EIATTR_SYSCALL_OFFSETS
	.align		4
        /*0040*/ 	.byte	0x04, 0x46
        /*0042*/ 	.short	(.L_62 - .L_61)


	//   ....[0]....
.L_61:
        /*0044*/ 	.word	0x00000110


	//----- nvinfo : EIATTR_EXIT_INSTR_OFFSETS
	.align		4
.L_62:
        /*0048*/ 	.byte	0x04, 0x1c
        /*004a*/ 	.short	(.L_64 - .L_63)


	//   ....[0]....
.L_63:
        /*004c*/ 	.word	0x00000140


	//   ....[1]....
        /*0050*/ 	.word	0x000001b0


	//----- nvinfo : EIATTR_CRS_STACK_SIZE
	.align		4
.L_64:
        /*0054*/ 	.byte	0x04, 0x1e
        /*0056*/ 	.short	(.L_66 - .L_65)
.L_65:
        /*0058*/ 	.word	0x00000000


	//----- nvinfo : EIATTR_CBANK_PARAM_SIZE
	.align		4
.L_66:
        /*005c*/ 	.byte	0x03, 0x19
        /*005e*/ 	.short	0x000c


	//----- nvinfo : EIATTR_PARAM_CBANK
	.align		4
        /*0060*/ 	.byte	0x04, 0x0a
        /*0062*/ 	.short	(.L_68 - .L_67)
	.align		4
.L_67:
        /*0064*/ 	.word	index@(.nv.constant0._Z6no_divPii)
        /*0068*/ 	.short	0x0380
        /*006a*/ 	.short	0x000c


	//----- nvinfo : EIATTR_SW_WAR
	.align		4
.L_68:
        /*006c*/ 	.byte	0x04, 0x36
        /*006e*/ 	.short	(.L_70 - .L_69)
.L_69:
        /*0070*/ 	.word	0x00000008
.L_70:


//--------------------- .nv.info._Z4noopv         --------------------------
	.section	.nv.info._Z4noopv,"",@"SHT_CUDA_INFO"
	.sectionflags	@""
	.align	4


	//----- nvinfo : EIATTR_CUDA_API_VERSION
	.align		4
        /*0000*/ 	.byte	0x04, 0x37
        /*0002*/ 	.short	(.L_72 - .L_71)
.L_71:
        /*0004*/ 	.word	0x00000082


	//----- nvinfo : EIATTR_SPARSE_MMA_MASK
	.align		4
.L_72:
        /*0008*/ 	.byte	0x03, 0x50
        /*000a*/ 	.short	0x0000


	//----- nvinfo : EIATTR_MAXREG_COUNT
	.align		4
        /*000c*/ 	.byte	0x03, 0x1b
        /*000e*/ 	.short	0x00ff


	//----- nvinfo : EIATTR_MERCURY_ISA_VERSION
	.align		4
        /*0010*/ 	.byte	0x03, 0x5f
        /*0012*/ 	.short	0x0101


	//----- nvinfo : EIATTR_VRC_CTA_INIT_COUNT
	.align		4
        /*0014*/ 	.byte	0x02, 0x4a
	.zero		1
	.zero		1


	//----- nvinfo : EIATTR_EXIT_INSTR_OFFSETS
	.align		4
        /*0018*/ 	.byte	0x04, 0x1c
        /*001a*/ 	.short	(.L_74 - .L_73)


	//   ....[0]....
.L_73:
        /*001c*/ 	.word	0x00000010


	//----- nvinfo : EIATTR_SW_WAR
	.align		4
.L_74:
        /*0020*/ 	.byte	0x04, 0x36
        /*0022*/ 	.short	(.L_76 - .L_75)
.L_75:
        /*0024*/ 	.word	0x00000008
.L_76:


//--------------------- .nv.callgraph             --------------------------
	.section	.nv.callgraph,"",@"SHT_CUDA_CALLGRAPH"
	.align	4
	.sectionentsize	8
	.align		4
        /*0000*/ 	.word	0x00000000
	.align		4
        /*0004*/ 	.word	0xffffffff
	.align		4
        /*0008*/ 	.word	index@(_Z6no_divPii)
	.align		4
        /*000c*/ 	.word	index@(vprintf)
	.align		4
        /*0010*/ 	.word	0x00000000
	.align		4
        /*0014*/ 	.word	0xfffffffe
	.align		4
        /*0018*/ 	.word	0x00000000
	.align		4
        /*001c*/ 	.word	0xfffffffd
	.align		4
        /*0020*/ 	.word	0x00000000
	.align		4
        /*0024*/ 	.word	0xfffffffc


//--------------------- .nv.constant4             --------------------------
	.section	.nv.constant4,"a",@progbits
	.align	8
	.align		8
.nv.constant4:
        /*0000*/ 	.dword	$str
	.align		8
        /*0008*/ 	.dword	vprintf


//--------------------- .text._Z11aligned_divPii  --------------------------
	.section	.text._Z11aligned_divPii,"ax",@progbits
	.align	128
        .global         _Z11aligned_divPii
        .type           _Z11aligned_divPii,@function
        .size           _Z11aligned_divPii,(.L_x_7 - _Z11aligned_divPii)
        .other          _Z11aligned_divPii,@"STO_CUDA_ENTRY STV_DEFAULT"
_Z11aligned_divPii:
.text._Z11aligned_divPii:
[----:B------:R-:W-:Y:S01]  /*0000*/  LDC R1, c[0x0][0x37c] ;  /* 0x0000df00ff017b82 */ /* 0x000fe20000000800 */
[----:B------:R-:W0:Y:S07]  /*0010*/  S2R R5, SR_TID.X ;  /* 0x0000000000057919 */ /* 0x000e2e0000002100 */
[----:B------:R-:W0:Y:S01]  /*0020*/  S2UR UR4, SR_CTAID.X ;  /* 0x00000000000479c3 */ /* 0x000e220000002500 */
[----:B------:R-:W1:Y:S07]  /*0030*/  LDCU UR5, c[0x0][0x388] ;  /* 0x00007100ff0577ac */ /* 0x000e6e0008000800 */
[----:B------:R-:W0:Y:S02]  /*0040*/  LDC R0, c[0x0][0x360] ;  /* 0x0000d800ff007b82 */ /* 0x000e240000000800 */
[----:B0-----:R-:W-:-:S05]  /*0050*/  IMAD R5, R0, UR4, R5 ;  /* 0x0000000400057c24 */ /* 0x001fca000f8e0205 */
[----:B-1----:R-:W-:-:S13]  /*0060*/  ISETP.GE.AND P0, PT, R5, UR5, PT ;  /* 0x0000000505007c0c */ /* 0x002fda000bf06270 */
[----:B------:R-:W-:Y:S05]  /*0070*/  @P0 EXIT ;  /* 0x000000000000094d */ /* 0x000fea0003800000 */
[----:B------:R-:W-:Y:S01]  /*0080*/  SHF.R.S32.HI R0, RZ, 0x1f, R5 ;  /* 0x0000001fff007819 */ /* 0x000fe20000011405 */
[----:B------:R-:W0:Y:S03]  /*0090*/  LDCU.64 UR4, c[0x0][0x358] ;  /* 0x00006b00ff0477ac */ /* 0x000e260008000a00 */
[----:B------:R-:W-:-:S04]  /*00a0*/  LEA.HI R0, R0, R5, RZ, 0x5 ;  /* 0x0000000500007211 */ /* 0x000fc800078f28ff */
[----:B------:R-:W-:-:S04]  /*00b0*/  SHF.R.U32.HI R0, RZ, 0x5, R0 ;  /* 0x00000005ff007819 */ /* 0x000fc80000011600 */
[----:B------:R-:W-:-:S04]  /*00c0*/  LOP3.LUT R0, R0, 0x1, RZ, 0xc0, !PT ;  /* 0x0000000100007812 */ /* 0x000fc800078ec0ff */
[----:B------:R-:W-:-:S13]  /*00d0*/  ISETP.NE.U32.AND P0, PT, R0, 0x1, PT ;  /* 0x000000010000780c */ /* 0x000fda0003f05070 */
[----:B0-----:R-:W-:Y:S05]  /*00e0*/  @P0 BRA `(.L_x_0) ;  /* 0x0000000000180947 */ /* 0x001fea0003800000 */
[----:B------:R-:W0:Y:S02]  /*00f0*/  LDC.64 R2, c[0x0][0x380] ;  /* 0x0000e000ff027b82 */ /* 0x000e240000000a00 */
[----:B0-----:R-:W-:-:S05]  /*0100*/  IMAD.WIDE R2, R5, 0x4, R2 ;  /* 0x0000000405027825 */ /* 0x001fca00078e0202 */
[----:B------:R-:W2:Y:S02]  /*0110*/  LDG.E R0, desc[UR4][R2.64] ;  /* 0x0000000402007981 */ /* 0x000ea4000c1e1900 */
[----:B--2---:R-:W-:-:S05]  /*0120*/  IMAD R5, R0, 0x3, RZ ;  /* 0x0000000300057824 */ /* 0x004fca00078e02ff */
[----:B------:R-:W-:Y:S01]  /*0130*/  STG.E desc[UR4][R2.64], R5 ;  /* 0x0000000502007986 */ /* 0x000fe2000c101904 */
[----:B------:R-:W-:Y:S05]  /*0140*/  EXIT ;  /* 0x000000000000794d */ /* 0x000fea0003800000 */
.L_x_0:
[----:B------:R-:W0:Y:S02]  /*0150*/  LDC.64 R2, c[0x0][0x380] ;  /* 0x0000e000ff027b82 */ /* 0x000e240000000a00 */
[----:B0-----:R-:W-:-:S05]  /*0160*/  IMAD.WIDE R2, R5, 0x4, R2 ;  /* 0x0000000405027825 */ /* 0x001fca00078e0202 */
[----:B------:R-:W2:Y:S02]  /*0170*/  LDG.E R5, desc[UR4][R2.64] ;  /* 0x0000000402057981 */ /* 0x000ea4000c1e1900 */
[----:B--2---:R-:W-:-:S05]  /*0180*/  IMAD.SHL.U32 R5, R5, 0x2, RZ ;  /* 0x0000000205057824 */ /* 0x004fca00078e00ff */
[----:B------:R-:W-:Y:S01]  /*0190*/  STG.E desc[UR4][R2.64], R5 ;  /* 0x0000000502007986 */ /* 0x000fe2000c101904 */
[----:B------:R-:W-:Y:S05]  /*01a0*/  EXIT ;  /* 0x000000000000794d */ /* 0x000fea0003800000 */
.L_x_1:
[----:B------:R-:W-:-:S00]  /*01b0*/  BRA `(.L_x_1) ;  /* 0xfffffffc00fc7947 */ /* 0x000fc0000383ffff */
[----:B------:R-:W-:-:S00]  /*01c0*/  NOP ;  /* 0x0000000000007918 */ /* 0x000fc00000000000 */
        /* <DEDUP_REMOVED lines=11> */
.L_x_7:


//--------------------- .text._Z7divergePii       --------------------------
	.section	.text._Z7divergePii,"ax",@progbits
	.align	128
        .global         _Z7divergePii
        .type           _Z7divergePii,@function
        .size           _Z7divergePii,(.L_x_8 - _Z7divergePii)
        .other          _Z7divergePii,@"STO_CUDA_ENTRY STV_DEFAULT"
_Z7divergePii:
.text._Z7divergePii:
        /* <DEDUP_REMOVED lines=8> */
[----:B------:R-:W-:Y:S01]  /*0080*/  LOP3.LUT R0, R5, 0x1, RZ, 0xc0, !PT ;  /* 0x0000000105007812 */ /* 0x000fe200078ec0ff */
[----:B------:R-:W0:Y:S03]  /*0090*/  LDCU.64 UR4, c[0x0][0x358] ;  /* 0x00006b00ff0477ac */ /* 0x000e260008000a00 */
[----:B------:R-:W-:-:S13]  /*00a0*/  ISETP.NE.U32.AND P0, PT, R0, 0x1, PT ;  /* 0x000000010000780c */ /* 0x000fda0003f05070 */
[----:B------:R-:W-:Y:S05]  /*00b0*/  @P0 BRA `(.L_x_2) ;  /* 0x0000000000180947 */ /* 0x000fea0003800000 */
[----:B------:R-:W1:Y:S02]  /*00c0*/  LDC.64 R2, c[0x0][0x380] ;  /* 0x0000e000ff027b82 */ /* 0x000e640000000a00 */
[----:B-1----:R-:W-:-:S05]  /*00d0*/  IMAD.WIDE R2, R5, 0x4, R2 ;  /* 0x0000000405027825 */ /* 0x002fca00078e0202 */
[----:B0-----:R-:W2:Y:S02]  /*00e0*/  LDG.E R0, desc[UR4][R2.64] ;  /* 0x0000000402007981 */ /* 0x001ea4000c1e1900 */
[----:B--2---:R-:W-:-:S05]  /*00f0*/  IMAD R5, R0, 0x3, RZ ;  /* 0x0000000300057824 */ /* 0x004fca00078e02ff */
[----:B------:R-:W-:Y:S01]  /*0100*/  STG.E desc[UR4][R2.64], R5 ;  /* 0x0000000502007986 */ /* 0x000fe2000c101904 */
[----:B------:R-:W-:Y:S05]  /*0110*/  EXIT ;  /* 0x000000000000794d */ /* 0x000fea0003800000 */
.L_x_2:
[----:B------:R-:W1:Y:S02]  /*0120*/  LDC.64 R2, c[0x0][0x380] ;  /* 0x0000e000ff027b82 */ /* 0x000e640000000a00 */
[----:B-1----:R-:W-:-:S05]  /*0130*/  IMAD.WIDE R2, R5, 0x4, R2 ;  /* 0x0000000405027825 */ /* 0x002fca00078e0202 */
[----:B0-----:R-:W2:Y:S02]  /*0140*/  LDG.E R5, desc[UR4][R2.64] ;  /* 0x0000000402057981 */ /* 0x001ea4000c1e1900 */
[----:B--2---:R-:W-:-:S05]  /*0150*/  SHF.L.U32 R5, R5, 0x1, RZ ;  /* 0x0000000105057819 */ /* 0x004fca00000006ff */
[----:B------:R-:W-:Y:S01]  /*0160*/  STG.E desc[UR4][R2.64], R5 ;  /* 0x0000000502007986 */ /* 0x000fe2000c101904 */
[----:B------:R-:W-:Y:S05]  /*0170*/  EXIT ;  /* 0x000000000000794d */ /* 0x000fea0003800000 */
.L_x_3:
        /* <DEDUP_REMOVED lines=16> */
.L_x_8:


//--------------------- .text._Z6no_divPii        --------------------------
	.section	.text._Z6no_divPii,"ax",@progbits
	.align	128
        .global         _Z6no_divPii
        .type           _Z6no_divPii,@function
        .size           _Z6no_divPii,(.L_x_9 - _Z6no_divPii)
        .other          _Z6no_divPii,@"STO_CUDA_ENTRY STV_DEFAULT"
_Z6no_divPii:
.text._Z6no_divPii:
[----:B------:R-:W0:Y:S01]  /*0000*/  LDC R1, c[0x0][0x37c] ;  /* 0x0000df00ff017b82 */ /* 0x000e220000000800 */
[----:B------:R-:W1:Y:S01]  /*0010*/  S2R R2, SR_TID.X ;  /* 0x0000000000027919 */ /* 0x000e620000002100 */
[----:B------:R-:W2:Y:S06]  /*0020*/  LDCU UR5, c[0x0][0x2fc] ;  /* 0x00005f80ff0577ac */ /* 0x000eac0008000800 */
[----:B------:R-:W1:Y:S01]  /*0030*/  S2UR UR6, SR_CTAID.X ;  /* 0x00000000000679c3 */ /* 0x000e620000002500 */
[----:B0-----:R-:W-:Y:S01]  /*0040*/  VIADD R1, R1, 0xfffffff8 ;  /* 0xfffffff801017836 */ /* 0x001fe20000000000 */
[----:B------:R-:W-:Y:S01]  /*0050*/  MOV R0, 0x8 ;  /* 0x0000000800007802 */ /* 0x000fe20000000f00 */
[----:B------:R-:W0:Y:S05]  /*0060*/  LDCU UR4, c[0x0][0x2f8] ;  /* 0x00005f00ff0477ac */ /* 0x000e2a0008000800 */
[----:B------:R-:W1:Y:S08]  /*0070*/  LDC R3, c[0x0][0x360] ;  /* 0x0000d800ff037b82 */ /* 0x000e700000000800 */
[----:B------:R3:W4:Y:S01]  /*0080*/  LDC.64 R8, c[0x4][R0] ;  /* 0x0100000000087b82 */ /* 0x0007220000000a00 */
[----:B0-----:R-:W-:-:S04]  /*0090*/  IADD3 R6, P0, PT, R1, UR4, RZ ;  /* 0x0000000401067c10 */ /* 0x001fc8000ff1e0ff */
[----:B--2---:R-:W-:Y:S01]  /*00a0*/  IADD3.X R7, PT, PT, RZ, UR5, RZ, P0, !PT ;  /* 0x00000005ff077c10 */ /* 0x004fe200087fe4ff */
[----:B-1----:R-:W-:Y:S01]  /*00b0*/  IMAD R2, R3, UR6, R2 ;  /* 0x0000000603027c24 */ /* 0x002fe2000f8e0202 */
[----:B------:R-:W0:Y:S04]  /*00c0*/  LDCU.64 UR6, c[0x4][URZ] ;  /* 0x01000000ff0677ac */ /* 0x000e280008000a00 */
[----:B------:R3:W-:Y:S01]  /*00d0*/  STL [R1], R2 ;  /* 0x0000000201007387 */ /* 0x0007e20000100800 */
[----:B0-----:R-:W-:Y:S01]  /*00e0*/  MOV R4, UR6 ;  /* 0x0000000600047c02 */ /* 0x001fe20008000f00 */
[----:B---34-:R-:W-:-:S07]  /*00f0*/  IMAD.U32 R5, RZ, RZ, UR7 ;  /* 0x00000007ff057e24 */ /* 0x018fce000f8e00ff */
[----:B------:R-:W-:-:S07]  /*0100*/  LEPC R20, `(.L_x_4) ;  /* 0x000000001014794e */ /* 0x000fce0000000000 */
[----:B------:R-:W-:Y:S05]  /*0110*/  CALL.ABS.NOINC R8 ;  /* 0x0000000008007343 */ /* 0x000fea0003c00000 */
.L_x_4:
[----:B------:R-:W0:Y:S02]  /*0120*/  LDCU UR4, c[0x0][0x388] ;  /* 0x00007100ff0477ac */ /* 0x000e240008000800 */
[----:B0-----:R-:W-:-:S13]  /*0130*/  ISETP.GE.AND P0, PT, R2, UR4, PT ;  /* 0x0000000402007c0c */ /* 0x001fda000bf06270 */
[----:B------:R-:W-:Y:S05]  /*0140*/  @P0 EXIT ;  /* 0x000000000000094d */ /* 0x000fea0003800000 */
[----:B------:R-:W0:Y:S01]  /*0150*/  LDC.64 R4, c[0x0][0x380] ;  /* 0x0000e000ff047b82 */ /* 0x000e220000000a00 */
[----:B------:R-:W1:Y:S01]  /*0160*/  LDCU.64 UR4, c[0x0][0x358] ;  /* 0x00006b00ff0477ac */ /* 0x000e620008000a00 */
[----:B0-----:R-:W-:-:S05]  /*0170*/  IMAD.WIDE R2, R2, 0x4, R4 ;  /* 0x0000000402027825 */ /* 0x001fca00078e0204 */
[----:B-1----:R-:W2:Y:S02]  /*0180*/  LDG.E R0, desc[UR4][R2.64] ;  /* 0x0000000402007981 */ /* 0x002ea4000c1e1900 */
[----:B--2---:R-:W-:-:S05]  /*0190*/  IMAD.SHL.U32 R5, R0, 0x2, RZ ;  /* 0x0000000200057824 */ /* 0x004fca00078e00ff */
[----:B------:R-:W-:Y:S01]  /*01a0*/  STG.E desc[UR4][R2.64], R5 ;  /* 0x0000000502007986 */ /* 0x000fe2000c101904 */
[----:B------:R-:W-:Y:S05]  /*01b0*/  EXIT ;  /* 0x000000000000794d */ /* 0x000fea0003800000 */
.L_x_5:
        /* <DEDUP_REMOVED lines=12> */
.L_x_9:


//--------------------- .text._Z4noopv            --------------------------
	.section	.text._Z4noopv,"ax",@progbits
	.align	128
        .global         _Z4noopv
        .type           _Z4noopv,@function
        .size           _Z4noopv,(.L_x_10 - _Z4noopv)
        .other          _Z4noopv,@"STO_CUDA_ENTRY STV_DEFAULT"
_Z4noopv:
.text._Z4noopv:
[----:B------:R-:W-:Y:S01]  /*0000*/  LDC R1, c[0x0][0x37c] ;  /* 0x0000df00ff017b82 */ /* 0x000fe20000000800 */
[----:B------:R-:W-:Y:S05]  /*0010*/  EXIT ;  /* 0x000000000000794d */ /* 0x000fea0003800000 */
.L_x_6:
        /* <DEDUP_REMOVED lines=14> */
.L_x_10:


//--------------------- .nv.global.init           --------------------------
	.section	.nv.global.init,"aw",@progbits
.nv.global.init:
	.type		$str,@object
	.size		$str,(.L_0 - $str)
$str:
        /*0000*/ 	.byte	0x69, 0x64, 0x78, 0x20, 0x25, 0x64, 0x0a, 0x00
.L_0:


//--------------------- .nv.shared.reserved.0     --------------------------
	.section	.nv.shared.reserved.0,"aw",@nobits
	.weak		__nv_reservedSMEM_offset_0_alias
	.size		__nv_reservedSMEM_offset_0_alias, 0, 64
	.other		__nv_reservedSMEM_offset_0_alias,@"STO_CUDA_RESERVED_SHARED STV_DEFAULT"
__nv_reservedSMEM_offset_0_alias:
	.zero		0
	.zero		64


//--------------------- .nv.constant0._Z11aligned_divPii --------------------------
	.section	.nv.constant0._Z11aligned_divPii,"a",@progbits
	.sectionflags	@""
	.align	4
.nv.constant0._Z11aligned_divPii:
	.zero		908


//--------------------- .nv.constant0._Z7divergePii --------------------------
	.section	.nv.constant0._Z7divergePii,"a",@progbits
	.sectionflags	@""
	.align	4
.nv.constant0._Z7divergePii:
	.zero		908


//--------------------- .nv.constant0._Z6no_divPii --------------------------
	.section	.nv.constant0._Z6no_divPii,"a",@progbits
	.sectionflags	@""
	.align	4
.nv.constant0._Z6no_divPii:
	.zero		908


//--------------------- .nv.constant0._Z4noopv    --------------------------
	.section	.nv.constant0._Z4noopv,"a",@progbits
	.sectionflags	@""
	.align	4
.nv.constant0._Z4noopv:
	.zero		896


//--------------------- SYMBOLS --------------------------

	.type		.nv.reservedSmem.offset0,@object
	.size		.nv.reservedSmem.offset0,0x4
	.type		vprintf,@function
